//
// Generated by NVIDIA NVVM Compiler
//
// Compiler Build ID: CL-36424714
// Cuda compilation tools, release 13.0, V13.0.88
// Based on NVVM 20.0.0
//

.version 9.0
.target sm_100
.address_size 64

	// .globl	_Z14tensorCoreGEMMPK6__halfS1_Pf

.visible .entry _Z14tensorCoreGEMMPK6__halfS1_Pf(
	.param .u64 .ptr .align 1 _Z14tensorCoreGEMMPK6__halfS1_Pf_param_0,
	.param .u64 .ptr .align 1 _Z14tensorCoreGEMMPK6__halfS1_Pf_param_1,
	.param .u64 .ptr .align 1 _Z14tensorCoreGEMMPK6__halfS1_Pf_param_2
)
{
	.reg .b32 	%r<18>;
	.reg .b32 	%f<10>;
	.reg .b64 	%rd<7>;

	ld.param.u64 	%rd1, [_Z14tensorCoreGEMMPK6__halfS1_Pf_param_0];
	ld.param.u64 	%rd2, [_Z14tensorCoreGEMMPK6__halfS1_Pf_param_1];
	ld.param.u64 	%rd3, [_Z14tensorCoreGEMMPK6__halfS1_Pf_param_2];
	cvta.to.global.u64 	%rd4, %rd2;
	cvta.to.global.u64 	%rd5, %rd1;
	mov.b32 	%r1, 16;
	wmma.load.a.sync.aligned.row.m16n16k16.global.f16 	{%r2, %r3, %r4, %r5, %r6, %r7, %r8, %r9}, [%rd5], %r1;
	wmma.load.b.sync.aligned.row.m16n16k16.global.f16 	{%r10, %r11, %r12, %r13, %r14, %r15, %r16, %r17}, [%rd4], %r1;
	cvta.to.global.u64 	%rd6, %rd3;
	mov.f32 	%f1, 0f00000000;
	wmma.mma.sync.aligned.row.row.m16n16k16.f32.f32 {%f2, %f3, %f4, %f5, %f6, %f7, %f8, %f9}, {%r2, %r3, %r4, %r5, %r6, %r7, %r8, %r9}, {%r10, %r11, %r12, %r13, %r14, %r15, %r16, %r17}, {%f1, %f1, %f1, %f1, %f1, %f1, %f1, %f1};
	wmma.store.d.sync.aligned.row.m16n16k16.global.f32 	[%rd6], {%f2, %f3, %f4, %f5, %f6, %f7, %f8, %f9}, %r1;
	ret;

}


// ===== COMPILED SASS (sm_100) =====

	.target	sm_100

	.elftype	@"ET_EXEC"


//--------------------- .note.nv.tkinfo           --------------------------
	.section	.note.nv.tkinfo,"",@"SHT_NOTE"
	.sectionflags	@"SHF_NOTE_NV_TKINFO"
	.tkinfo
        /*0018*/ 	.word	0x00000002
        /*0030*/ 	.string	""
        /*0030*/ 	.string	"ptxas"
        /*0030*/ 	.string	"Cuda compilation tools, release 13.0, V13.0.88"
        /*0030*/ 	.string	"Build cuda_13.0.r13.0/compiler.36424714_0"
        /*0030*/ 	.string	"-arch sm_100 -m 64 "



//--------------------- .note.nv.cuinfo           --------------------------
	.section	.note.nv.cuinfo,"",@"SHT_NOTE"
	.sectionflags	@"SHF_NOTE_NV_CUINFO"
        /*0018*/ 	.short	0x0002
        /*001a*/ 	.short	0x0064
        /*001c*/ 	.short	0x0082
	.zero		2


//--------------------- .nv.info                  --------------------------
	.section	.nv.info,"",@"SHT_CUDA_INFO"
	.align	4


	//----- nvinfo : EIATTR_REGCOUNT
	.align		4
        /*0000*/ 	.byte	0x04, 0x2f
        /*0002*/ 	.short	(.L_1 - .L_0)
	.align		4
.L_0:
        /*0004*/ 	.word	index@(_Z14tensorCoreGEMMPK6__halfS1_Pf)
        /*0008*/ 	.word	0x0000001a


	//----- nvinfo : EIATTR_FRAME_SIZE
	.align		4
.L_1:
        /*000c*/ 	.byte	0x04, 0x11
        /*000e*/ 	.short	(.L_3 - .L_2)
	.align		4
.L_2:
        /*0010*/ 	.word	index@(_Z14tensorCoreGEMMPK6__halfS1_Pf)
        /*0014*/ 	.word	0x00000000


	//----- nvinfo : EIATTR_MIN_STACK_SIZE
	.align		4
.L_3:
        /*0018*/ 	.byte	0x04, 0x12
        /*001a*/ 	.short	(.L_5 - .L_4)
	.align		4
.L_4:
        /*001c*/ 	.word	index@(_Z14tensorCoreGEMMPK6__halfS1_Pf)
        /*0020*/ 	.word	0x00000000
.L_5:


//--------------------- .nv.compat                --------------------------
	.section	.nv.compat,"",@"SHT_CUDA_COMPAT_INFO"
	.align	4
        /*0000*/ 	.byte	0x02, 0x09, 0x00, 0x00, 0x02, 0x02, 0x01, 0x00, 0x02, 0x05, 0x05, 0x00, 0x03, 0x07, 0x01, 0x01
        /*0010*/ 	.byte	0x02, 0x03, 0x00, 0x00, 0x02, 0x06, 0x01, 0x00, 0x04, 0x0b, 0x08, 0x00, 0x09, 0x00, 0x00, 0x00
        /*0020*/ 	.byte	0x00, 0x00, 0x00, 0x00


//--------------------- .nv.info._Z14tensorCoreGEMMPK6__halfS1_Pf --------------------------
	.section	.nv.info._Z14tensorCoreGEMMPK6__halfS1_Pf,"",@"SHT_CUDA_INFO"
	.sectionflags	@""
	.align	4


	//----- nvinfo : EIATTR_CUDA_API_VERSION
	.align		4
        /*0000*/ 	.byte	0x04, 0x37
        /*0002*/ 	.short	(.L_7 - .L_6)
.L_6:
        /*0004*/ 	.word	0x00000082


	//----- nvinfo : EIATTR_KPARAM_INFO
	.align		4
.L_7:
        /*0008*/ 	.byte	0x04, 0x17
        /*000a*/ 	.short	(.L_9 - .L_8)
.L_8:
        /*000c*/ 	.word	0x00000000
        /*0010*/ 	.short	0x0002
        /*0012*/ 	.short	0x0010
        /*0014*/ 	.byte	0x00, 0xf5, 0x21, 0x00


	//----- nvinfo : EIATTR_KPARAM_INFO
	.align		4
.L_9:
        /*0018*/ 	.byte	0x04, 0x17
        /*001a*/ 	.short	(.L_11 - .L_10)
.L_10:
        /*001c*/ 	.word	0x00000000
        /*0020*/ 	.short	0x0001
        /*0022*/ 	.short	0x0008
        /*0024*/ 	.byte	0x00, 0xf5, 0x21, 0x00


	//----- nvinfo : EIATTR_KPARAM_INFO
	.align		4
.L_11:
        /*0028*/ 	.byte	0x04, 0x17
        /*002a*/ 	.short	(.L_13 - .L_12)
.L_12:
        /*002c*/ 	.word	0x00000000
        /*0030*/ 	.short	0x0000
        /*0032*/ 	.short	0x0000
        /*0034*/ 	.byte	0x00, 0xf5, 0x21, 0x00


	//----- nvinfo : EIATTR_SPARSE_MMA_MASK
	.align		4
.L_13:
        /*0038*/ 	.byte	0x03, 0x50
        /*003a*/ 	.short	0x0000


	//----- nvinfo : EIATTR_WMMA_USED
	.align		4
        /*003c*/ 	.byte	0x01, 0x2b
	.zero		2


	//----- nvinfo : EIATTR_MAXREG_COUNT
	.align		4
        /*0040*/ 	.byte	0x03, 0x1b
        /*0042*/ 	.short	0x00ff


	//----- nvinfo : EIATTR_MERCURY_ISA_VERSION
	.align		4
        /*0044*/ 	.byte	0x03, 0x5f
        /*0046*/ 	.short	0x0101


	//----- nvinfo : EIATTR_VRC_CTA_INIT_COUNT
	.align		4
        /*0048*/ 	.byte	0x02, 0x4a
	.zero		1
	.zero		1


	//----- nvinfo : EIATTR_EXIT_INSTR_OFFSETS
	.align		4
        /*004c*/ 	.byte	0x04, 0x1c
        /*004e*/ 	.short	(.L_15 - .L_14)


	//   ....[0]....
.L_14:
        /*0050*/ 	.word	0x00000210


	//----- nvinfo : EIATTR_CBANK_PARAM_SIZE
	.align		4
.L_15:
        /*0054*/ 	.byte	0x03, 0x19
        /*0056*/ 	.short	0x0018


	//----- nvinfo : EIATTR_PARAM_CBANK
	.align		4
        /*0058*/ 	.byte	0x04, 0x0a
        /*005a*/ 	.short	(.L_17 - .L_16)
	.align		4
.L_16:
        /*005c*/ 	.word	index@(.nv.constant0._Z14tensorCoreGEMMPK6__halfS1_Pf)
        /*0060*/ 	.short	0x0380
        /*0062*/ 	.short	0x0018


	//----- nvinfo : EIATTR_SW_WAR
	.align		4
.L_17:
        /*0064*/ 	.byte	0x04, 0x36
        /*0066*/ 	.short	(.L_19 - .L_18)
.L_18:
        /*0068*/ 	.word	0x00000008
.L_19:


//--------------------- .nv.callgraph             --------------------------
	.section	.nv.callgraph,"",@"SHT_CUDA_CALLGRAPH"
	.align	4
	.sectionentsize	8
	.align		4
        /*0000*/ 	.word	0x00000000
	.align		4
        /*0004*/ 	.word	0xffffffff
	.align		4
        /*0008*/ 	.word	0x00000000
	.align		4
        /*000c*/ 	.word	0xfffffffe
	.align		4
        /*0010*/ 	.word	0x00000000
	.align		4
        /*0014*/ 	.word	0xfffffffd
	.align		4
        /*0018*/ 	.word	0x00000000
	.align		4
        /*001c*/ 	.word	0xfffffffc


//--------------------- .text._Z14tensorCoreGEMMPK6__halfS1_Pf --------------------------
	.section	.text._Z14tensorCoreGEMMPK6__halfS1_Pf,"ax",@progbits
	.align	128
        .global         _Z14tensorCoreGEMMPK6__halfS1_Pf
        .type           _Z14tensorCoreGEMMPK6__halfS1_Pf,@function
        .size           _Z14tensorCoreGEMMPK6__halfS1_Pf,(.L_x_1 - _Z14tensorCoreGEMMPK6__halfS1_Pf)
        .other          _Z14tensorCoreGEMMPK6__halfS1_Pf,@"STO_CUDA_ENTRY STV_DEFAULT"
_Z14tensorCoreGEMMPK6__halfS1_Pf:
.text._Z14tensorCoreGEMMPK6__halfS1_Pf:
[----:B------:R-:W-:Y:S01]  /*0000*/  LDC R1, c[0x0][0x37c] ;  /* 0x0000df00ff017b82 */ /* 0x000fe20000000800 */
[----:B------:R-:W0:Y:S01]  /*0010*/  S2R R5, SR_LANEID ;  /* 0x0000000000057919 */ /* 0x000e220000000000 */
[----:B------:R-:W1:Y:S01]  /*0020*/  LDCU.128 UR8, c[0x0][0x380] ;  /* 0x00007000ff0877ac */ /* 0x000e620008000c00 */
[----:B------:R-:W-:Y:S01]  /*0030*/  IMAD.MOV.U32 R3, RZ, RZ, RZ ;  /* 0x000000ffff037224 */ /* 0x000fe200078e00ff */
[----:B------:R-:W2:Y:S01]  /*0040*/  LDCU.64 UR4, c[0x0][0x358] ;  /* 0x00006b00ff0477ac */ /* 0x000ea20008000a00 */
[----:B------:R-:W3:Y:S01]  /*0050*/  LDCU.64 UR6, c[0x0][0x390] ;  /* 0x00007200ff0677ac */ /* 0x000ee20008000a00 */
[----:B0-----:R-:W-:Y:S02]  /*0060*/  LOP3.LUT R2, R5, 0x3, RZ, 0xc0, !PT ;  /* 0x0000000305027812 */ /* 0x001fe400078ec0ff */
[----:B------:R-:W-:-:S05]  /*0070*/  SHF.R.U32.HI R5, RZ, 0x2, R5 ;  /* 0x00000002ff057819 */ /* 0x000fca0000011605 */
[----:B------:R-:W-:-:S03]  /*0080*/  IMAD.WIDE.U32 R2, R5, 0x8, R2 ;  /* 0x0000000805027825 */ /* 0x000fc600078e0002 */
[----:B-1----:R-:W-:-:S04]  /*0090*/  LEA R10, P0, R2, UR10, 0x2 ;  /* 0x0000000a020a7c11 */ /* 0x002fc8000f8010ff */
[----:B------:R-:W-:-:S05]  /*00a0*/  LEA.HI.X R11, R2, UR11, R3, 0x2, P0 ;  /* 0x0000000b020b7c11 */ /* 0x000fca00080f1403 */
[----:B--2---:R-:W2:Y:S04]  /*00b0*/  LDG.E R0, desc[UR4][R10.64] ;  /* 0x000000040a007981 */ /* 0x004ea8000c1e1900 */
[----:B------:R-:W4:Y:S04]  /*00c0*/  LDG.E R12, desc[UR4][R10.64+0x100] ;  /* 0x000100040a0c7981 */ /* 0x000f28000c1e1900 */
[----:B------:R-:W5:Y:S04]  /*00d0*/  LDG.E R13, desc[UR4][R10.64+0x10] ;  /* 0x000010040a0d7981 */ /* 0x000f68000c1e1900 */
[----:B------:R-:W3:Y:S01]  /*00e0*/  LDG.E R14, desc[UR4][R10.64+0x110] ;  /* 0x000110040a0e7981 */ /* 0x000ee2000c1e1900 */
[----:B------:R-:W-:-:S04]  /*00f0*/  LEA R8, P0, R2, UR8, 0x2 ;  /* 0x0000000802087c11 */ /* 0x000fc8000f8010ff */
[----:B------:R-:W-:-:S05]  /*0100*/  LEA.HI.X R9, R2, UR9, R3, 0x2, P0 ;  /* 0x0000000902097c11 */ /* 0x000fca00080f1403 */
[----:B------:R-:W3:Y:S04]  /*0110*/  LDG.E R4, desc[UR4][R8.64] ;  /* 0x0000000408047981 */ /* 0x000ee8000c1e1900 */
[----:B------:R-:W3:Y:S04]  /*0120*/  LDG.E R5, desc[UR4][R8.64+0x100] ;  /* 0x0001000408057981 */ /* 0x000ee8000c1e1900 */
[----:B------:R-:W3:Y:S04]  /*0130*/  LDG.E R6, desc[UR4][R8.64+0x10] ;  /* 0x0000100408067981 */ /* 0x000ee8000c1e1900 */
[----:B------:R-:W3:Y:S04]  /*0140*/  LDG.E R7, desc[UR4][R8.64+0x110] ;  /* 0x0001100408077981 */ /* 0x000ee8000c1e1900 */
[----:B--2---:R-:W-:Y:S04]  /*0150*/  MOVM.16.MT88 R16, R0 ;  /* 0x000000000010723a */ /* 0x004fe80000000000 */
[----:B----4-:R-:W0:Y:S04]  /*0160*/  MOVM.16.MT88 R17, R12 ;  /* 0x000000000c11723a */ /* 0x010e280000000000 */
[----:B-----5:R-:W-:Y:S04]  /*0170*/  MOVM.16.MT88 R18, R13 ;  /* 0x000000000d12723a */ /* 0x020fe80000000000 */
[----:B---3--:R-:W1:Y:S01]  /*0180*/  MOVM.16.MT88 R19, R14 ;  /* 0x000000000e13723a */ /* 0x008e620000000000 */
[C---:B0-----:R-:W-:Y:S08]  /*0190*/  HMMA.16816.F32 R20, R4.reuse, R16, RZ ;  /* 0x000000100414723c */ /* 0x041ff000000018ff */
[----:B-1----:R-:W-:Y:S01]  /*01a0*/  HMMA.16816.F32 R16, R4, R18, RZ ;  /* 0x000000120410723c */ /* 0x002fe200000018ff */
[----:B------:R-:W-:-:S04]  /*01b0*/  LEA R4, P0, R2, UR6, 0x3 ;  /* 0x0000000602047c11 */ /* 0x000fc8000f8018ff */
[----:B------:R-:W-:-:S06]  /*01c0*/  LEA.HI.X R5, R2, UR7, R3, 0x3, P0 ;  /* 0x0000000702057c11 */ /* 0x000fcc00080f1c03 */
[----:B------:R-:W-:Y:S04]  /*01d0*/  STG.E.64 desc[UR4][R4.64], R20 ;  /* 0x0000001404007986 */ /* 0x000fe8000c101b04 */
[----:B------:R-:W-:Y:S04]  /*01e0*/  STG.E.64 desc[UR4][R4.64+0x200], R22 ;  /* 0x0002001604007986 */ /* 0x000fe8000c101b04 */
[----:B------:R-:W-:Y:S04]  /*01f0*/  STG.E.64 desc[UR4][R4.64+0x20], R16 ;  /* 0x0000201004007986 */ /* 0x000fe8000c101b04 */
[----:B------:R-:W-:Y:S01]  /*0200*/  STG.E.64 desc[UR4][R4.64+0x220], R18 ;  /* 0x0002201204007986 */ /* 0x000fe2000c101b04 */
[----:B------:R-:W-:Y:S05]  /*0210*/  EXIT ;  /* 0x000000000000794d */ /* 0x000fea0003800000 */
.L_x_0:
[----:B------:R-:W-:-:S00]  /*0220*/  BRA `(.L_x_0) ;  /* 0xfffffffc00fc7947 */ /* 0x000fc0000383ffff */
[----:B------:R-:W-:-:S00]  /*0230*/  NOP ;  /* 0x0000000000007918 */ /* 0x000fc00000000000 */
        /* <DEDUP_REMOVED lines=12> */
.L_x_1:


//--------------------- .nv.shared.reserved.0     --------------------------
	.section	.nv.shared.reserved.0,"aw",@nobits
	.weak		__nv_reservedSMEM_offset_0_alias
	.size		__nv_reservedSMEM_offset_0_alias, 0, 64
	.other		__nv_reservedSMEM_offset_0_alias,@"STO_CUDA_RESERVED_SHARED STV_DEFAULT"
__nv_reservedSMEM_offset_0_alias:
	.zero		0
	.zero		64


//--------------------- .nv.constant0._Z14tensorCoreGEMMPK6__halfS1_Pf --------------------------
	.section	.nv.constant0._Z14tensorCoreGEMMPK6__halfS1_Pf,"a",@progbits
	.sectionflags	@""
	.align	4
.nv.constant0._Z14tensorCoreGEMMPK6__halfS1_Pf:
	.zero		920


//--------------------- SYMBOLS --------------------------

	.type		.nv.reservedSmem.offset0,@object
	.size		.nv.reservedSmem.offset0,0x4
